//
// Generated by NVIDIA NVVM Compiler
//
// Compiler Build ID: CL-36424714
// Cuda compilation tools, release 13.0, V13.0.88
// Based on NVVM 20.0.0
//

.version 9.0
.target sm_100
.address_size 64

	// .globl	_Z7reduce5PfS_
.extern .shared .align 16 .b8 sdata[];

.visible .entry _Z7reduce5PfS_(
	.param .u64 .ptr .align 1 _Z7reduce5PfS__param_0,
	.param .u64 .ptr .align 1 _Z7reduce5PfS__param_1
)
{
	.reg .pred 	%p<5>;
	.reg .b32 	%r<16>;
	.reg .b32 	%f<25>;
	.reg .b64 	%rd<7>;

	ld.param.u64 	%rd1, [_Z7reduce5PfS__param_0];
	cvta.to.global.u64 	%rd2, %rd1;
	mov.u32 	%r1, %tid.x;
	mov.u32 	%r6, %ctaid.x;
	mov.u32 	%r15, %ntid.x;
	mul.lo.s32 	%r7, %r15, %r6;
	shl.b32 	%r8, %r7, 1;
	add.s32 	%r9, %r8, %r1;
	mul.wide.u32 	%rd3, %r9, 4;
	add.s64 	%rd4, %rd2, %rd3;
	ld.global.f32 	%f1, [%rd4];
	add.s32 	%r10, %r9, %r15;
	mul.wide.u32 	%rd5, %r10, 4;
	add.s64 	%rd6, %rd2, %rd5;
	ld.global.f32 	%f2, [%rd6];
	add.f32 	%f3, %f1, %f2;
	shl.b32 	%r11, %r1, 2;
	mov.u32 	%r12, sdata;
	add.s32 	%r3, %r12, %r11;
	st.shared.f32 	[%r3], %f3;
	bar.sync 	0;
	setp.lt.u32 	%p1, %r15, 66;
	@%p1 bra 	$L__BB0_4;
$L__BB0_1:
	shr.u32 	%r5, %r15, 1;
	setp.ge.u32 	%p2, %r1, %r5;
	@%p2 bra 	$L__BB0_3;
	shl.b32 	%r13, %r5, 2;
	add.s32 	%r14, %r3, %r13;
	ld.shared.f32 	%f4, [%r14];
	ld.shared.f32 	%f5, [%r3];
	add.f32 	%f6, %f4, %f5;
	st.shared.f32 	[%r3], %f6;
$L__BB0_3:
	bar.sync 	0;
	setp.gt.u32 	%p3, %r15, 131;
	mov.u32 	%r15, %r5;
	@%p3 bra 	$L__BB0_1;
$L__BB0_4:
	setp.lt.u32 	%p4, %r1, 33;
	@%p4 bra 	$L__BB0_6;
	ld.volatile.shared.f32 	%f7, [%r3+128];
	ld.volatile.shared.f32 	%f8, [%r3];
	add.f32 	%f9, %f7, %f8;
	st.volatile.shared.f32 	[%r3], %f9;
	ld.volatile.shared.f32 	%f10, [%r3+64];
	ld.volatile.shared.f32 	%f11, [%r3];
	add.f32 	%f12, %f10, %f11;
	st.volatile.shared.f32 	[%r3], %f12;
	ld.volatile.shared.f32 	%f13, [%r3+32];
	ld.volatile.shared.f32 	%f14, [%r3];
	add.f32 	%f15, %f13, %f14;
	st.volatile.shared.f32 	[%r3], %f15;
	ld.volatile.shared.f32 	%f16, [%r3+16];
	ld.volatile.shared.f32 	%f17, [%r3];
	add.f32 	%f18, %f16, %f17;
	st.volatile.shared.f32 	[%r3], %f18;
	ld.volatile.shared.f32 	%f19, [%r3+8];
	ld.volatile.shared.f32 	%f20, [%r3];
	add.f32 	%f21, %f19, %f20;
	st.volatile.shared.f32 	[%r3], %f21;
	ld.volatile.shared.f32 	%f22, [%r3+4];
	ld.volatile.shared.f32 	%f23, [%r3];
	add.f32 	%f24, %f22, %f23;
	st.volatile.shared.f32 	[%r3], %f24;
$L__BB0_6:
	ret;

}


// ===== COMPILED SASS (sm_100) =====

	.target	sm_100

	.elftype	@"ET_EXEC"


//--------------------- .note.nv.tkinfo           --------------------------
	.section	.note.nv.tkinfo,"",@"SHT_NOTE"
	.sectionflags	@"SHF_NOTE_NV_TKINFO"
	.tkinfo
        /*0018*/ 	.word	0x00000002
        /*0030*/ 	.string	""
        /*0030*/ 	.string	"ptxas"
        /*0030*/ 	.string	"Cuda compilation tools, release 13.0, V13.0.88"
        /*0030*/ 	.string	"Build cuda_13.0.r13.0/compiler.36424714_0"
        /*0030*/ 	.string	"-arch sm_100 -m 64 "



//--------------------- .note.nv.cuinfo           --------------------------
	.section	.note.nv.cuinfo,"",@"SHT_NOTE"
	.sectionflags	@"SHF_NOTE_NV_CUINFO"
        /*0018*/ 	.short	0x0002
        /*001a*/ 	.short	0x0064
        /*001c*/ 	.short	0x0082
	.zero		2


//--------------------- .nv.info                  --------------------------
	.section	.nv.info,"",@"SHT_CUDA_INFO"
	.align	4


	//----- nvinfo : EIATTR_REGCOUNT
	.align		4
        /*0000*/ 	.byte	0x04, 0x2f
        /*0002*/ 	.short	(.L_1 - .L_0)
	.align		4
.L_0:
        /*0004*/ 	.word	index@(_Z7reduce5PfS_)
        /*0008*/ 	.word	0x0000000c


	//----- nvinfo : EIATTR_FRAME_SIZE
	.align		4
.L_1:
        /*000c*/ 	.byte	0x04, 0x11
        /*000e*/ 	.short	(.L_3 - .L_2)
	.align		4
.L_2:
        /*0010*/ 	.word	index@(_Z7reduce5PfS_)
        /*0014*/ 	.word	0x00000000


	//----- nvinfo : EIATTR_MIN_STACK_SIZE
	.align		4
.L_3:
        /*0018*/ 	.byte	0x04, 0x12
        /*001a*/ 	.short	(.L_5 - .L_4)
	.align		4
.L_4:
        /*001c*/ 	.word	index@(_Z7reduce5PfS_)
        /*0020*/ 	.word	0x00000000
.L_5:


//--------------------- .nv.compat                --------------------------
	.section	.nv.compat,"",@"SHT_CUDA_COMPAT_INFO"
	.align	4
        /*0000*/ 	.byte	0x02, 0x09, 0x00, 0x00, 0x02, 0x02, 0x01, 0x00, 0x02, 0x05, 0x05, 0x00, 0x03, 0x07, 0x01, 0x01
        /*0010*/ 	.byte	0x02, 0x03, 0x00, 0x00, 0x02, 0x06, 0x01, 0x00, 0x04, 0x0b, 0x08, 0x00, 0x09, 0x00, 0x00, 0x00
        /*0020*/ 	.byte	0x00, 0x00, 0x00, 0x00


//--------------------- .nv.info._Z7reduce5PfS_   --------------------------
	.section	.nv.info._Z7reduce5PfS_,"",@"SHT_CUDA_INFO"
	.sectionflags	@""
	.align	4


	//----- nvinfo : EIATTR_CUDA_API_VERSION
	.align		4
        /*0000*/ 	.byte	0x04, 0x37
        /*0002*/ 	.short	(.L_7 - .L_6)
.L_6:
        /*0004*/ 	.word	0x00000082


	//----- nvinfo : EIATTR_KPARAM_INFO
	.align		4
.L_7:
        /*0008*/ 	.byte	0x04, 0x17
        /*000a*/ 	.short	(.L_9 - .L_8)
.L_8:
        /*000c*/ 	.word	0x00000000
        /*0010*/ 	.short	0x0001
        /*0012*/ 	.short	0x0008
        /*0014*/ 	.byte	0x00, 0xf5, 0x21, 0x00


	//----- nvinfo : EIATTR_KPARAM_INFO
	.align		4
.L_9:
        /*0018*/ 	.byte	0x04, 0x17
        /*001a*/ 	.short	(.L_11 - .L_10)
.L_10:
        /*001c*/ 	.word	0x00000000
        /*0020*/ 	.short	0x0000
        /*0022*/ 	.short	0x0000
        /*0024*/ 	.byte	0x00, 0xf5, 0x21, 0x00


	//----- nvinfo : EIATTR_SPARSE_MMA_MASK
	.align		4
.L_11:
        /*0028*/ 	.byte	0x03, 0x50
        /*002a*/ 	.short	0x0000


	//----- nvinfo : EIATTR_MAXREG_COUNT
	.align		4
        /*002c*/ 	.byte	0x03, 0x1b
        /*002e*/ 	.short	0x00ff


	//----- nvinfo : EIATTR_NUM_BARRIERS
	.align		4
        /*0030*/ 	.byte	0x02, 0x4c
        /*0032*/ 	.byte	0x01
	.zero		1


	//----- nvinfo : EIATTR_MERCURY_ISA_VERSION
	.align		4
        /*0034*/ 	.byte	0x03, 0x5f
        /*0036*/ 	.short	0x0101


	//----- nvinfo : EIATTR_VRC_CTA_INIT_COUNT
	.align		4
        /*0038*/ 	.byte	0x02, 0x4a
	.zero		1
	.zero		1


	//----- nvinfo : EIATTR_EXIT_INSTR_OFFSETS
	.align		4
        /*003c*/ 	.byte	0x04, 0x1c
        /*003e*/ 	.short	(.L_13 - .L_12)


	//   ....[0]....
.L_12:
        /*0040*/ 	.word	0x00000230


	//   ....[1]....
        /*0044*/ 	.word	0x000003c0


	//----- nvinfo : EIATTR_CBANK_PARAM_SIZE
	.align		4
.L_13:
        /*0048*/ 	.byte	0x03, 0x19
        /*004a*/ 	.short	0x0010


	//----- nvinfo : EIATTR_PARAM_CBANK
	.align		4
        /*004c*/ 	.byte	0x04, 0x0a
        /*004e*/ 	.short	(.L_15 - .L_14)
	.align		4
.L_14:
        /*0050*/ 	.word	index@(.nv.constant0._Z7reduce5PfS_)
        /*0054*/ 	.short	0x0380
        /*0056*/ 	.short	0x0010


	//----- nvinfo : EIATTR_SW_WAR
	.align		4
.L_15:
        /*0058*/ 	.byte	0x04, 0x36
        /*005a*/ 	.short	(.L_17 - .L_16)
.L_16:
        /*005c*/ 	.word	0x00000008
.L_17:


//--------------------- .nv.callgraph             --------------------------
	.section	.nv.callgraph,"",@"SHT_CUDA_CALLGRAPH"
	.align	4
	.sectionentsize	8
	.align		4
        /*0000*/ 	.word	0x00000000
	.align		4
        /*0004*/ 	.word	0xffffffff
	.align		4
        /*0008*/ 	.word	0x00000000
	.align		4
        /*000c*/ 	.word	0xfffffffe
	.align		4
        /*0010*/ 	.word	0x00000000
	.align		4
        /*0014*/ 	.word	0xfffffffd
	.align		4
        /*0018*/ 	.word	0x00000000
	.align		4
        /*001c*/ 	.word	0xfffffffc


//--------------------- .text._Z7reduce5PfS_      --------------------------
	.section	.text._Z7reduce5PfS_,"ax",@progbits
	.align	128
        .global         _Z7reduce5PfS_
        .type           _Z7reduce5PfS_,@function
        .size           _Z7reduce5PfS_,(.L_x_3 - _Z7reduce5PfS_)
        .other          _Z7reduce5PfS_,@"STO_CUDA_ENTRY STV_DEFAULT"
_Z7reduce5PfS_:
.text._Z7reduce5PfS_:
[----:B------:R-:W-:Y:S01]  /*0000*/  LDC R1, c[0x0][0x37c] ;  /* 0x0000df00ff017b82 */ /* 0x000fe20000000800 */
[----:B------:R-:W0:Y:S07]  /*0010*/  S2R R9, SR_TID.X ;  /* 0x0000000000097919 */ /* 0x000e2e0000002100 */
[----:B------:R-:W1:Y:S01]  /*0020*/  S2UR UR6, SR_CTAID.X ;  /* 0x00000000000679c3 */ /* 0x000e620000002500 */
[----:B------:R-:W2:Y:S07]  /*0030*/  LDCU.64 UR4, c[0x0][0x358] ;  /* 0x00006b00ff0477ac */ /* 0x000eae0008000a00 */
[----:B------:R-:W1:Y:S08]  /*0040*/  LDC R6, c[0x0][0x360] ;  /* 0x0000d800ff067b82 */ /* 0x000e700000000800 */
[----:B------:R-:W3:Y:S01]  /*0050*/  LDC.64 R4, c[0x0][0x380] ;  /* 0x0000e000ff047b82 */ /* 0x000ee20000000a00 */
[----:B-1----:R-:W-:-:S05]  /*0060*/  IMAD R0, R6, UR6, RZ ;  /* 0x0000000606007c24 */ /* 0x002fca000f8e02ff */
[----:B0-----:R-:W-:-:S04]  /*0070*/  LEA R3, R0, R9, 0x1 ;  /* 0x0000000900037211 */ /* 0x001fc800078e08ff */
[C---:B------:R-:W-:Y:S01]  /*0080*/  IADD3 R7, PT, PT, R3.reuse, R6, RZ ;  /* 0x0000000603077210 */ /* 0x040fe20007ffe0ff */
[----:B---3--:R-:W-:-:S04]  /*0090*/  IMAD.WIDE.U32 R2, R3, 0x4, R4 ;  /* 0x0000000403027825 */ /* 0x008fc800078e0004 */
[----:B------:R-:W-:Y:S02]  /*00a0*/  IMAD.WIDE.U32 R4, R7, 0x4, R4 ;  /* 0x0000000407047825 */ /* 0x000fe400078e0004 */
[----:B--2---:R-:W2:Y:S04]  /*00b0*/  LDG.E R2, desc[UR4][R2.64] ;  /* 0x0000000402027981 */ /* 0x004ea8000c1e1900 */
[----:B------:R-:W2:Y:S01]  /*00c0*/  LDG.E R5, desc[UR4][R4.64] ;  /* 0x0000000404057981 */ /* 0x000ea2000c1e1900 */
[----:B------:R-:W0:Y:S01]  /*00d0*/  S2UR UR5, SR_CgaCtaId ;  /* 0x00000000000579c3 */ /* 0x000e220000008800 */
[----:B------:R-:W-:Y:S01]  /*00e0*/  UMOV UR4, 0x400 ;  /* 0x0000040000047882 */ /* 0x000fe20000000000 */
[----:B------:R-:W-:Y:S02]  /*00f0*/  ISETP.GE.U32.AND P1, PT, R6, 0x42, PT ;  /* 0x000000420600780c */ /* 0x000fe40003f26070 */
[----:B------:R-:W-:Y:S01]  /*0100*/  ISETP.GE.U32.AND P0, PT, R9, 0x21, PT ;  /* 0x000000210900780c */ /* 0x000fe20003f06070 */
[----:B0-----:R-:W-:-:S06]  /*0110*/  ULEA UR4, UR5, UR4, 0x18 ;  /* 0x0000000405047291 */ /* 0x001fcc000f8ec0ff */
[----:B------:R-:W-:Y:S01]  /*0120*/  LEA R7, R9, UR4, 0x2 ;  /* 0x0000000409077c11 */ /* 0x000fe2000f8e10ff */
[----:B--2---:R-:W-:-:S05]  /*0130*/  FADD R0, R2, R5 ;  /* 0x0000000502007221 */ /* 0x004fca0000000000 */
[----:B------:R0:W-:Y:S01]  /*0140*/  STS [R7], R0 ;  /* 0x0000000007007388 */ /* 0x0001e20000000800 */
[----:B------:R-:W-:Y:S06]  /*0150*/  BAR.SYNC.DEFER_BLOCKING 0x0 ;  /* 0x0000000000007b1d */ /* 0x000fec0000010000 */
[----:B------:R-:W-:Y:S05]  /*0160*/  @!P1 BRA `(.L_x_0) ;  /* 0x0000000000309947 */ /* 0x000fea0003800000 */
[----:B0-----:R-:W-:-:S07]  /*0170*/  MOV R0, R6 ;  /* 0x0000000600007202 */ /* 0x001fce0000000f00 */
.L_x_1:
[----:B------:R-:W-:-:S04]  /*0180*/  SHF.R.U32.HI R6, RZ, 0x1, R0 ;  /* 0x00000001ff067819 */ /* 0x000fc80000011600 */
[----:B------:R-:W-:-:S13]  /*0190*/  ISETP.GE.U32.AND P1, PT, R9, R6, PT ;  /* 0x000000060900720c */ /* 0x000fda0003f26070 */
[----:B------:R-:W-:Y:S01]  /*01a0*/  @!P1 LEA R2, R6, R7, 0x2 ;  /* 0x0000000706029211 */ /* 0x000fe200078e10ff */
[----:B------:R-:W-:Y:S05]  /*01b0*/  @!P1 LDS R3, [R7] ;  /* 0x0000000007039984 */ /* 0x000fea0000000800 */
[----:B------:R-:W0:Y:S02]  /*01c0*/  @!P1 LDS R2, [R2] ;  /* 0x0000000002029984 */ /* 0x000e240000000800 */
[----:B0-----:R-:W-:-:S05]  /*01d0*/  @!P1 FADD R4, R2, R3 ;  /* 0x0000000302049221 */ /* 0x001fca0000000000 */
[----:B------:R1:W-:Y:S01]  /*01e0*/  @!P1 STS [R7], R4 ;  /* 0x0000000407009388 */ /* 0x0003e20000000800 */
[----:B------:R-:W-:Y:S01]  /*01f0*/  BAR.SYNC.DEFER_BLOCKING 0x0 ;  /* 0x0000000000007b1d */ /* 0x000fe20000010000 */
[----:B------:R-:W-:Y:S02]  /*0200*/  ISETP.GT.U32.AND P1, PT, R0, 0x83, PT ;  /* 0x000000830000780c */ /* 0x000fe40003f24070 */
[----:B------:R-:W-:-:S11]  /*0210*/  MOV R0, R6 ;  /* 0x0000000600007202 */ /* 0x000fd60000000f00 */
[----:B-1----:R-:W-:Y:S05]  /*0220*/  @P1 BRA `(.L_x_1) ;  /* 0xfffffffc00d41947 */ /* 0x002fea000383ffff */
.L_x_0:
[----:B------:R-:W-:Y:S05]  /*0230*/  @!P0 EXIT ;  /* 0x000000000000894d */ /* 0x000fea0003800000 */
[----:B0-----:R-:W-:Y:S04]  /*0240*/  LDS R0, [R7+0x80] ;  /* 0x0000800007007984 */ /* 0x001fe80000000800 */
[----:B------:R-:W0:Y:S02]  /*0250*/  LDS R3, [R7] ;  /* 0x0000000007037984 */ /* 0x000e240000000800 */
[----:B0-----:R-:W-:-:S05]  /*0260*/  FADD R0, R0, R3 ;  /* 0x0000000300007221 */ /* 0x001fca0000000000 */
[----:B------:R-:W-:Y:S04]  /*0270*/  STS [R7], R0 ;  /* 0x0000000007007388 */ /* 0x000fe80000000800 */
[----:B------:R-:W-:Y:S04]  /*0280*/  LDS R2, [R7+0x40] ;  /* 0x0000400007027984 */ /* 0x000fe80000000800 */
        /* <DEDUP_REMOVED lines=18> */
[----:B------:R-:W-:Y:S01]  /*03b0*/  STS [R7], R2 ;  /* 0x0000000207007388 */ /* 0x000fe20000000800 */
[----:B------:R-:W-:Y:S05]  /*03c0*/  EXIT ;  /* 0x000000000000794d */ /* 0x000fea0003800000 */
.L_x_2:
[----:B------:R-:W-:-:S00]  /*03d0*/  BRA `(.L_x_2) ;  /* 0xfffffffc00fc7947 */ /* 0x000fc0000383ffff */
[----:B------:R-:W-:-:S00]  /*03e0*/  NOP ;  /* 0x0000000000007918 */ /* 0x000fc00000000000 */
        /* <DEDUP_REMOVED lines=9> */
.L_x_3:


//--------------------- .nv.shared._Z7reduce5PfS_ --------------------------
	.section	.nv.shared._Z7reduce5PfS_,"aw",@nobits
	.sectionflags	@""
	.align	16
	.zero		1024


//--------------------- .nv.shared.reserved.0     --------------------------
	.section	.nv.shared.reserved.0,"aw",@nobits
	.weak		__nv_reservedSMEM_offset_0_alias
	.size		__nv_reservedSMEM_offset_0_alias, 0, 64
	.other		__nv_reservedSMEM_offset_0_alias,@"STO_CUDA_RESERVED_SHARED STV_DEFAULT"
__nv_reservedSMEM_offset_0_alias:
	.zero		0
	.zero		64


//--------------------- .nv.constant0._Z7reduce5PfS_ --------------------------
	.section	.nv.constant0._Z7reduce5PfS_,"a",@progbits
	.sectionflags	@""
	.align	4
.nv.constant0._Z7reduce5PfS_:
	.zero		912


//--------------------- SYMBOLS --------------------------

	.type		.nv.reservedSmem.offset0,@object
	.size		.nv.reservedSmem.offset0,0x4
	.type		.nv.reservedSmem.cap,@object
	.size		.nv.reservedSmem.cap,0x4
